//
// Generated by NVIDIA NVVM Compiler
//
// Compiler Build ID: CL-36424714
// Cuda compilation tools, release 13.0, V13.0.88
// Based on NVVM 20.0.0
//

.version 9.0
.target sm_100
.address_size 64

	// .globl	_Z13matrixMulCUDAPKfS0_Pfii

.visible .entry _Z13matrixMulCUDAPKfS0_Pfii(
	.param .u64 .ptr .align 1 _Z13matrixMulCUDAPKfS0_Pfii_param_0,
	.param .u64 .ptr .align 1 _Z13matrixMulCUDAPKfS0_Pfii_param_1,
	.param .u64 .ptr .align 1 _Z13matrixMulCUDAPKfS0_Pfii_param_2,
	.param .u32 _Z13matrixMulCUDAPKfS0_Pfii_param_3,
	.param .u32 _Z13matrixMulCUDAPKfS0_Pfii_param_4
)
{
	.reg .pred 	%p<12>;
	.reg .b32 	%r<40>;
	.reg .b32 	%f<67>;
	.reg .b64 	%rd<53>;

	ld.param.u64 	%rd7, [_Z13matrixMulCUDAPKfS0_Pfii_param_0];
	ld.param.u64 	%rd8, [_Z13matrixMulCUDAPKfS0_Pfii_param_1];
	ld.param.u64 	%rd6, [_Z13matrixMulCUDAPKfS0_Pfii_param_2];
	ld.param.u32 	%r18, [_Z13matrixMulCUDAPKfS0_Pfii_param_3];
	ld.param.u32 	%r19, [_Z13matrixMulCUDAPKfS0_Pfii_param_4];
	cvta.to.global.u64 	%rd1, %rd8;
	cvta.to.global.u64 	%rd2, %rd7;
	mov.u32 	%r20, %ctaid.y;
	mov.u32 	%r21, %ntid.y;
	mov.u32 	%r22, %tid.y;
	mad.lo.s32 	%r1, %r20, %r21, %r22;
	mov.u32 	%r23, %ctaid.x;
	mov.u32 	%r24, %ntid.x;
	mov.u32 	%r25, %tid.x;
	mad.lo.s32 	%r2, %r23, %r24, %r25;
	setp.ge.s32 	%p1, %r1, %r18;
	setp.ge.s32 	%p2, %r2, %r19;
	or.pred  	%p3, %p1, %p2;
	@%p3 bra 	$L__BB0_13;
	mul.lo.s32 	%r3, %r18, %r1;
	and.b32  	%r4, %r18, 7;
	setp.lt.u32 	%p4, %r18, 8;
	mov.f32 	%f66, 0f00000000;
	mov.b32 	%r38, 0;
	@%p4 bra 	$L__BB0_4;
	and.b32  	%r38, %r18, 2147483640;
	neg.s32 	%r36, %r38;
	shl.b32 	%r7, %r19, 3;
	mul.wide.u32 	%rd9, %r3, 4;
	add.s64 	%rd10, %rd9, %rd2;
	add.s64 	%rd52, %rd10, 16;
	mov.f32 	%f66, 0f00000000;
	mul.wide.s32 	%rd13, %r19, 4;
	mov.u32 	%r35, %r2;
$L__BB0_3:
	.pragma "nounroll";
	ld.global.f32 	%f16, [%rd52+-16];
	mul.wide.s32 	%rd11, %r35, 4;
	add.s64 	%rd12, %rd1, %rd11;
	ld.global.f32 	%f17, [%rd12];
	fma.rn.f32 	%f18, %f16, %f17, %f66;
	ld.global.f32 	%f19, [%rd52+-12];
	add.s64 	%rd14, %rd12, %rd13;
	ld.global.f32 	%f20, [%rd14];
	fma.rn.f32 	%f21, %f19, %f20, %f18;
	ld.global.f32 	%f22, [%rd52+-8];
	add.s64 	%rd15, %rd14, %rd13;
	ld.global.f32 	%f23, [%rd15];
	fma.rn.f32 	%f24, %f22, %f23, %f21;
	ld.global.f32 	%f25, [%rd52+-4];
	add.s64 	%rd16, %rd15, %rd13;
	ld.global.f32 	%f26, [%rd16];
	fma.rn.f32 	%f27, %f25, %f26, %f24;
	ld.global.f32 	%f28, [%rd52];
	add.s64 	%rd17, %rd16, %rd13;
	ld.global.f32 	%f29, [%rd17];
	fma.rn.f32 	%f30, %f28, %f29, %f27;
	ld.global.f32 	%f31, [%rd52+4];
	add.s64 	%rd18, %rd17, %rd13;
	ld.global.f32 	%f32, [%rd18];
	fma.rn.f32 	%f33, %f31, %f32, %f30;
	ld.global.f32 	%f34, [%rd52+8];
	add.s64 	%rd19, %rd18, %rd13;
	ld.global.f32 	%f35, [%rd19];
	fma.rn.f32 	%f36, %f34, %f35, %f33;
	ld.global.f32 	%f37, [%rd52+12];
	add.s64 	%rd20, %rd19, %rd13;
	ld.global.f32 	%f38, [%rd20];
	fma.rn.f32 	%f66, %f37, %f38, %f36;
	add.s32 	%r36, %r36, 8;
	add.s32 	%r35, %r35, %r7;
	add.s64 	%rd52, %rd52, 32;
	setp.ne.s32 	%p5, %r36, 0;
	@%p5 bra 	$L__BB0_3;
$L__BB0_4:
	setp.eq.s32 	%p6, %r4, 0;
	@%p6 bra 	$L__BB0_12;
	and.b32  	%r13, %r18, 3;
	setp.lt.u32 	%p7, %r4, 4;
	@%p7 bra 	$L__BB0_7;
	add.s32 	%r27, %r38, %r3;
	mul.wide.u32 	%rd21, %r27, 4;
	add.s64 	%rd22, %rd2, %rd21;
	ld.global.f32 	%f40, [%rd22];
	mad.lo.s32 	%r28, %r38, %r19, %r2;
	mul.wide.s32 	%rd23, %r28, 4;
	add.s64 	%rd24, %rd1, %rd23;
	ld.global.f32 	%f41, [%rd24];
	fma.rn.f32 	%f42, %f40, %f41, %f66;
	cvt.u64.u32 	%rd25, %r3;
	cvt.u64.u32 	%rd26, %r38;
	add.s64 	%rd27, %rd26, %rd25;
	shl.b64 	%rd28, %rd27, 2;
	add.s64 	%rd29, %rd2, %rd28;
	ld.global.f32 	%f43, [%rd29+4];
	mul.wide.s32 	%rd30, %r19, 4;
	add.s64 	%rd31, %rd24, %rd30;
	ld.global.f32 	%f44, [%rd31];
	fma.rn.f32 	%f45, %f43, %f44, %f42;
	ld.global.f32 	%f46, [%rd29+8];
	add.s64 	%rd32, %rd31, %rd30;
	ld.global.f32 	%f47, [%rd32];
	fma.rn.f32 	%f48, %f46, %f47, %f45;
	ld.global.f32 	%f49, [%rd29+12];
	add.s64 	%rd33, %rd32, %rd30;
	ld.global.f32 	%f50, [%rd33];
	fma.rn.f32 	%f66, %f49, %f50, %f48;
	add.s32 	%r38, %r38, 4;
$L__BB0_7:
	setp.eq.s32 	%p8, %r13, 0;
	@%p8 bra 	$L__BB0_12;
	setp.eq.s32 	%p9, %r13, 1;
	@%p9 bra 	$L__BB0_10;
	add.s32 	%r29, %r38, %r3;
	mul.wide.u32 	%rd34, %r29, 4;
	add.s64 	%rd35, %rd2, %rd34;
	ld.global.f32 	%f52, [%rd35];
	mad.lo.s32 	%r30, %r38, %r19, %r2;
	mul.wide.s32 	%rd36, %r30, 4;
	add.s64 	%rd37, %rd1, %rd36;
	ld.global.f32 	%f53, [%rd37];
	fma.rn.f32 	%f54, %f52, %f53, %f66;
	cvt.u64.u32 	%rd38, %r3;
	cvt.u64.u32 	%rd39, %r38;
	add.s64 	%rd40, %rd39, %rd38;
	shl.b64 	%rd41, %rd40, 2;
	add.s64 	%rd42, %rd2, %rd41;
	ld.global.f32 	%f55, [%rd42+4];
	mul.wide.s32 	%rd43, %r19, 4;
	add.s64 	%rd44, %rd37, %rd43;
	ld.global.f32 	%f56, [%rd44];
	fma.rn.f32 	%f66, %f55, %f56, %f54;
	add.s32 	%r38, %r38, 2;
$L__BB0_10:
	and.b32  	%r31, %r18, 1;
	setp.eq.b32 	%p10, %r31, 1;
	not.pred 	%p11, %p10;
	@%p11 bra 	$L__BB0_12;
	add.s32 	%r32, %r38, %r3;
	mul.wide.u32 	%rd45, %r32, 4;
	add.s64 	%rd46, %rd2, %rd45;
	ld.global.f32 	%f57, [%rd46];
	mad.lo.s32 	%r33, %r38, %r19, %r2;
	mul.wide.s32 	%rd47, %r33, 4;
	add.s64 	%rd48, %rd1, %rd47;
	ld.global.f32 	%f58, [%rd48];
	fma.rn.f32 	%f66, %f57, %f58, %f66;
$L__BB0_12:
	mad.lo.s32 	%r34, %r19, %r1, %r2;
	cvta.to.global.u64 	%rd49, %rd6;
	mul.wide.s32 	%rd50, %r34, 4;
	add.s64 	%rd51, %rd49, %rd50;
	st.global.f32 	[%rd51], %f66;
$L__BB0_13:
	ret;

}


// ===== COMPILED SASS (sm_100) =====

	.target	sm_100

	.elftype	@"ET_EXEC"


//--------------------- .note.nv.tkinfo           --------------------------
	.section	.note.nv.tkinfo,"",@"SHT_NOTE"
	.sectionflags	@"SHF_NOTE_NV_TKINFO"
	.tkinfo
        /*0018*/ 	.word	0x00000002
        /*0030*/ 	.string	""
        /*0030*/ 	.string	"ptxas"
        /*0030*/ 	.string	"Cuda compilation tools, release 13.0, V13.0.88"
        /*0030*/ 	.string	"Build cuda_13.0.r13.0/compiler.36424714_0"
        /*0030*/ 	.string	"-arch sm_100 -m 64 "



//--------------------- .note.nv.cuinfo           --------------------------
	.section	.note.nv.cuinfo,"",@"SHT_NOTE"
	.sectionflags	@"SHF_NOTE_NV_CUINFO"
        /*0018*/ 	.short	0x0002
        /*001a*/ 	.short	0x0064
        /*001c*/ 	.short	0x0082
	.zero		2


//--------------------- .nv.info                  --------------------------
	.section	.nv.info,"",@"SHT_CUDA_INFO"
	.align	4


	//----- nvinfo : EIATTR_REGCOUNT
	.align		4
        /*0000*/ 	.byte	0x04, 0x2f
        /*0002*/ 	.short	(.L_1 - .L_0)
	.align		4
.L_0:
        /*0004*/ 	.word	index@(_Z13matrixMulCUDAPKfS0_Pfii)
        /*0008*/ 	.word	0x00000020


	//----- nvinfo : EIATTR_FRAME_SIZE
	.align		4
.L_1:
        /*000c*/ 	.byte	0x04, 0x11
        /*000e*/ 	.short	(.L_3 - .L_2)
	.align		4
.L_2:
        /*0010*/ 	.word	index@(_Z13matrixMulCUDAPKfS0_Pfii)
        /*0014*/ 	.word	0x00000000


	//----- nvinfo : EIATTR_MIN_STACK_SIZE
	.align		4
.L_3:
        /*0018*/ 	.byte	0x04, 0x12
        /*001a*/ 	.short	(.L_5 - .L_4)
	.align		4
.L_4:
        /*001c*/ 	.word	index@(_Z13matrixMulCUDAPKfS0_Pfii)
        /*0020*/ 	.word	0x00000000
.L_5:


//--------------------- .nv.compat                --------------------------
	.section	.nv.compat,"",@"SHT_CUDA_COMPAT_INFO"
	.align	4
        /*0000*/ 	.byte	0x02, 0x09, 0x00, 0x00, 0x02, 0x02, 0x01, 0x00, 0x02, 0x05, 0x05, 0x00, 0x03, 0x07, 0x01, 0x01
        /*0010*/ 	.byte	0x02, 0x03, 0x00, 0x00, 0x02, 0x06, 0x01, 0x00, 0x04, 0x0b, 0x08, 0x00, 0x09, 0x00, 0x00, 0x00
        /*0020*/ 	.byte	0x00, 0x00, 0x00, 0x00


//--------------------- .nv.info._Z13matrixMulCUDAPKfS0_Pfii --------------------------
	.section	.nv.info._Z13matrixMulCUDAPKfS0_Pfii,"",@"SHT_CUDA_INFO"
	.sectionflags	@""
	.align	4


	//----- nvinfo : EIATTR_CUDA_API_VERSION
	.align		4
        /*0000*/ 	.byte	0x04, 0x37
        /*0002*/ 	.short	(.L_7 - .L_6)
.L_6:
        /*0004*/ 	.word	0x00000082


	//----- nvinfo : EIATTR_KPARAM_INFO
	.align		4
.L_7:
        /*0008*/ 	.byte	0x04, 0x17
        /*000a*/ 	.short	(.L_9 - .L_8)
.L_8:
        /*000c*/ 	.word	0x00000000
        /*0010*/ 	.short	0x0004
        /*0012*/ 	.short	0x001c
        /*0014*/ 	.byte	0x00, 0xf0, 0x11, 0x00


	//----- nvinfo : EIATTR_KPARAM_INFO
	.align		4
.L_9:
        /*0018*/ 	.byte	0x04, 0x17
        /*001a*/ 	.short	(.L_11 - .L_10)
.L_10:
        /*001c*/ 	.word	0x00000000
        /*0020*/ 	.short	0x0003
        /*0022*/ 	.short	0x0018
        /*0024*/ 	.byte	0x00, 0xf0, 0x11, 0x00


	//----- nvinfo : EIATTR_KPARAM_INFO
	.align		4
.L_11:
        /*0028*/ 	.byte	0x04, 0x17
        /*002a*/ 	.short	(.L_13 - .L_12)
.L_12:
        /*002c*/ 	.word	0x00000000
        /*0030*/ 	.short	0x0002
        /*0032*/ 	.short	0x0010
        /*0034*/ 	.byte	0x00, 0xf5, 0x21, 0x00


	//----- nvinfo : EIATTR_KPARAM_INFO
	.align		4
.L_13:
        /*0038*/ 	.byte	0x04, 0x17
        /*003a*/ 	.short	(.L_15 - .L_14)
.L_14:
        /*003c*/ 	.word	0x00000000
        /*0040*/ 	.short	0x0001
        /*0042*/ 	.short	0x0008
        /*0044*/ 	.byte	0x00, 0xf5, 0x21, 0x00


	//----- nvinfo : EIATTR_KPARAM_INFO
	.align		4
.L_15:
        /*0048*/ 	.byte	0x04, 0x17
        /*004a*/ 	.short	(.L_17 - .L_16)
.L_16:
        /*004c*/ 	.word	0x00000000
        /*0050*/ 	.short	0x0000
        /*0052*/ 	.short	0x0000
        /*0054*/ 	.byte	0x00, 0xf5, 0x21, 0x00


	//----- nvinfo : EIATTR_SPARSE_MMA_MASK
	.align		4
.L_17:
        /*0058*/ 	.byte	0x03, 0x50
        /*005a*/ 	.short	0x0000


	//----- nvinfo : EIATTR_MAXREG_COUNT
	.align		4
        /*005c*/ 	.byte	0x03, 0x1b
        /*005e*/ 	.short	0x00ff


	//----- nvinfo : EIATTR_MERCURY_ISA_VERSION
	.align		4
        /*0060*/ 	.byte	0x03, 0x5f
        /*0062*/ 	.short	0x0101


	//----- nvinfo : EIATTR_VRC_CTA_INIT_COUNT
	.align		4
        /*0064*/ 	.byte	0x02, 0x4a
	.zero		1
	.zero		1


	//----- nvinfo : EIATTR_EXIT_INSTR_OFFSETS
	.align		4
        /*0068*/ 	.byte	0x04, 0x1c
        /*006a*/ 	.short	(.L_19 - .L_18)


	//   ....[0]....
.L_18:
        /*006c*/ 	.word	0x000000c0


	//   ....[1]....
        /*0070*/ 	.word	0x000008a0


	//----- nvinfo : EIATTR_CBANK_PARAM_SIZE
	.align		4
.L_19:
        /*0074*/ 	.byte	0x03, 0x19
        /*0076*/ 	.short	0x0020


	//----- nvinfo : EIATTR_PARAM_CBANK
	.align		4
        /*0078*/ 	.byte	0x04, 0x0a
        /*007a*/ 	.short	(.L_21 - .L_20)
	.align		4
.L_20:
        /*007c*/ 	.word	index@(.nv.constant0._Z13matrixMulCUDAPKfS0_Pfii)
        /*0080*/ 	.short	0x0380
        /*0082*/ 	.short	0x0020


	//----- nvinfo : EIATTR_SW_WAR
	.align		4
.L_21:
        /*0084*/ 	.byte	0x04, 0x36
        /*0086*/ 	.short	(.L_23 - .L_22)
.L_22:
        /*0088*/ 	.word	0x00000008
.L_23:


//--------------------- .nv.callgraph             --------------------------
	.section	.nv.callgraph,"",@"SHT_CUDA_CALLGRAPH"
	.align	4
	.sectionentsize	8
	.align		4
        /*0000*/ 	.word	0x00000000
	.align		4
        /*0004*/ 	.word	0xffffffff
	.align		4
        /*0008*/ 	.word	0x00000000
	.align		4
        /*000c*/ 	.word	0xfffffffe
	.align		4
        /*0010*/ 	.word	0x00000000
	.align		4
        /*0014*/ 	.word	0xfffffffd
	.align		4
        /*0018*/ 	.word	0x00000000
	.align		4
        /*001c*/ 	.word	0xfffffffc


//--------------------- .text._Z13matrixMulCUDAPKfS0_Pfii --------------------------
	.section	.text._Z13matrixMulCUDAPKfS0_Pfii,"ax",@progbits
	.align	128
        .global         _Z13matrixMulCUDAPKfS0_Pfii
        .type           _Z13matrixMulCUDAPKfS0_Pfii,@function
        .size           _Z13matrixMulCUDAPKfS0_Pfii,(.L_x_5 - _Z13matrixMulCUDAPKfS0_Pfii)
        .other          _Z13matrixMulCUDAPKfS0_Pfii,@"STO_CUDA_ENTRY STV_DEFAULT"
_Z13matrixMulCUDAPKfS0_Pfii:
.text._Z13matrixMulCUDAPKfS0_Pfii:
[----:B------:R-:W-:Y:S01]  /*0000*/  LDC R1, c[0x0][0x37c] ;  /* 0x0000df00ff017b82 */ /* 0x000fe20000000800 */
[----:B------:R-:W0:Y:S07]  /*0010*/  S2R R5, SR_TID.X ;  /* 0x0000000000057919 */ /* 0x000e2e0000002100 */
[----:B------:R-:W1:Y:S01]  /*0020*/  LDC R19, c[0x0][0x364] ;  /* 0x0000d900ff137b82 */ /* 0x000e620000000800 */
[----:B------:R-:W1:Y:S07]  /*0030*/  S2R R4, SR_TID.Y ;  /* 0x0000000000047919 */ /* 0x000e6e0000002200 */
[----:B------:R-:W0:Y:S08]  /*0040*/  S2UR UR5, SR_CTAID.X ;  /* 0x00000000000579c3 */ /* 0x000e300000002500 */
[----:B------:R-:W0:Y:S08]  /*0050*/  LDC R0, c[0x0][0x360] ;  /* 0x0000d800ff007b82 */ /* 0x000e300000000800 */
[----:B------:R-:W1:Y:S08]  /*0060*/  S2UR UR4, SR_CTAID.Y ;  /* 0x00000000000479c3 */ /* 0x000e700000002600 */
[----:B------:R-:W2:Y:S01]  /*0070*/  LDC.64 R2, c[0x0][0x398] ;  /* 0x0000e600ff027b82 */ /* 0x000ea20000000a00 */
[----:B0-----:R-:W-:-:S02]  /*0080*/  IMAD R0, R0, UR5, R5 ;  /* 0x0000000500007c24 */ /* 0x001fc4000f8e0205 */
[----:B-1----:R-:W-:-:S03]  /*0090*/  IMAD R19, R19, UR4, R4 ;  /* 0x0000000413137c24 */ /* 0x002fc6000f8e0204 */
[----:B--2---:R-:W-:-:S04]  /*00a0*/  ISETP.GE.AND P0, PT, R0, R3, PT ;  /* 0x000000030000720c */ /* 0x004fc80003f06270 */
[----:B------:R-:W-:-:S13]  /*00b0*/  ISETP.GE.OR P0, PT, R19, R2, P0 ;  /* 0x000000021300720c */ /* 0x000fda0000706670 */
[----:B------:R-:W-:Y:S05]  /*00c0*/  @P0 EXIT ;  /* 0x000000000000094d */ /* 0x000fea0003800000 */
[C---:B------:R-:W-:Y:S01]  /*00d0*/  ISETP.GE.U32.AND P1, PT, R2.reuse, 0x8, PT ;  /* 0x000000080200780c */ /* 0x040fe20003f26070 */
[----:B------:R-:W0:Y:S01]  /*00e0*/  LDCU.64 UR4, c[0x0][0x358] ;  /* 0x00006b00ff0477ac */ /* 0x000e220008000a00 */
[----:B------:R-:W-:Y:S01]  /*00f0*/  LOP3.LUT R27, R2, 0x7, RZ, 0xc0, !PT ;  /* 0x00000007021b7812 */ /* 0x000fe200078ec0ff */
[----:B------:R-:W-:Y:S02]  /*0100*/  HFMA2 R24, -RZ, RZ, 0, 0 ;  /* 0x00000000ff187431 */ /* 0x000fe400000001ff */
[----:B------:R-:W-:Y:S01]  /*0110*/  IMAD R18, R19, R2, RZ ;  /* 0x0000000213127224 */ /* 0x000fe200078e02ff */
[----:B------:R-:W-:Y:S02]  /*0120*/  MOV R21, RZ ;  /* 0x000000ff00157202 */ /* 0x000fe40000000f00 */
[----:B------:R-:W-:-:S05]  /*0130*/  ISETP.NE.AND P0, PT, R27, RZ, PT ;  /* 0x000000ff1b00720c */ /* 0x000fca0003f05270 */
[----:B------:R-:W-:Y:S08]  /*0140*/  @!P1 BRA `(.L_x_0) ;  /* 0x0000000000c49947 */ /* 0x000ff00003800000 */
[----:B------:R-:W1:Y:S01]  /*0150*/  LDC.64 R4, c[0x0][0x380] ;  /* 0x0000e000ff047b82 */ /* 0x000e620000000a00 */
[----:B------:R-:W-:Y:S02]  /*0160*/  LOP3.LUT R21, R2, 0x7ffffff8, RZ, 0xc0, !PT ;  /* 0x7ffffff802157812 */ /* 0x000fe400078ec0ff */
[----:B------:R-:W-:Y:S02]  /*0170*/  MOV R24, RZ ;  /* 0x000000ff00187202 */ /* 0x000fe40000000f00 */
[----:B------:R-:W-:Y:S02]  /*0180*/  MOV R20, R0 ;  /* 0x0000000000147202 */ /* 0x000fe40000000f00 */
[----:B------:R-:W-:Y:S01]  /*0190*/  IADD3 R22, PT, PT, -R21, RZ, RZ ;  /* 0x000000ff15167210 */ /* 0x000fe20007ffe1ff */
[----:B-1----:R-:W-:-:S03]  /*01a0*/  IMAD.WIDE.U32 R4, R18, 0x4, R4 ;  /* 0x0000000412047825 */ /* 0x002fc600078e0004 */
[----:B------:R-:W-:-:S04]  /*01b0*/  IADD3 R6, P1, PT, R4, 0x10, RZ ;  /* 0x0000001004067810 */ /* 0x000fc80007f3e0ff */
[----:B------:R-:W-:-:S09]  /*01c0*/  IADD3.X R7, PT, PT, RZ, R5, RZ, P1, !PT ;  /* 0x00000005ff077210 */ /* 0x000fd20000ffe4ff */
.L_x_1:
[----:B------:R-:W1:Y:S01]  /*01d0*/  LDC.64 R16, c[0x0][0x388] ;  /* 0x0000e200ff107b82 */ /* 0x000e620000000a00 */
[----:B------:R-:W-:Y:S02]  /*01e0*/  MOV R4, R6 ;  /* 0x0000000600047202 */ /* 0x000fe40000000f00 */
[----:B------:R-:W-:-:S05]  /*01f0*/  MOV R5, R7 ;  /* 0x0000000700057202 */ /* 0x000fca0000000f00 */
[----:B0-----:R-:W2:Y:S04]  /*0200*/  LDG.E R25, desc[UR4][R4.64+-0x10] ;  /* 0xfffff00404197981 */ /* 0x001ea8000c1e1900 */
[----:B------:R-:W3:Y:S04]  /*0210*/  LDG.E R23, desc[UR4][R4.64+-0xc] ;  /* 0xfffff40404177981 */ /* 0x000ee8000c1e1900 */
[----:B------:R-:W4:Y:S04]  /*0220*/  LDG.E R29, desc[UR4][R4.64+-0x8] ;  /* 0xfffff804041d7981 */ /* 0x000f28000c1e1900 */
[----:B------:R-:W5:Y:S01]  /*0230*/  LDG.E R28, desc[UR4][R4.64+-0x4] ;  /* 0xfffffc04041c7981 */ /* 0x000f62000c1e1900 */
[----:B-1----:R-:W-:-:S05]  /*0240*/  IMAD.WIDE R16, R20, 0x4, R16 ;  /* 0x0000000414107825 */ /* 0x002fca00078e0210 */
[----:B------:R0:W2:Y:S01]  /*0250*/  LDG.E R26, desc[UR4][R16.64] ;  /* 0x00000004101a7981 */ /* 0x0000a2000c1e1900 */
[----:B------:R-:W-:-:S04]  /*0260*/  IMAD.WIDE R14, R3, 0x4, R16 ;  /* 0x00000004030e7825 */ /* 0x000fc800078e0210 */
[C---:B------:R-:W-:Y:S02]  /*0270*/  IMAD.WIDE R6, R3.reuse, 0x4, R14 ;  /* 0x0000000403067825 */ /* 0x040fe400078e020e */
[----:B------:R-:W3:Y:S02]  /*0280*/  LDG.E R14, desc[UR4][R14.64] ;  /* 0x000000040e0e7981 */ /* 0x000ee4000c1e1900 */
[C---:B------:R-:W-:Y:S02]  /*0290*/  IMAD.WIDE R10, R3.reuse, 0x4, R6 ;  /* 0x00000004030a7825 */ /* 0x040fe400078e0206 */
[----:B------:R-:W4:Y:S02]  /*02a0*/  LDG.E R6, desc[UR4][R6.64] ;  /* 0x0000000406067981 */ /* 0x000f24000c1e1900 */
[C---:B------:R-:W-:Y:S02]  /*02b0*/  IMAD.WIDE R8, R3.reuse, 0x4, R10 ;  /* 0x0000000403087825 */ /* 0x040fe400078e020a */
[----:B------:R-:W5:Y:S02]  /*02c0*/  LDG.E R10, desc[UR4][R10.64] ;  /* 0x000000040a0a7981 */ /* 0x000f64000c1e1900 */
[----:B------:R-:W-:-:S02]  /*02d0*/  IMAD.WIDE R12, R3, 0x4, R8 ;  /* 0x00000004030c7825 */ /* 0x000fc400078e0208 */
[----:B------:R-:W5:Y:S04]  /*02e0*/  LDG.E R7, desc[UR4][R4.64] ;  /* 0x0000000404077981 */ /* 0x000f68000c1e1900 */
[----:B------:R-:W5:Y:S01]  /*02f0*/  LDG.E R8, desc[UR4][R8.64] ;  /* 0x0000000408087981 */ /* 0x000f62000c1e1900 */
[----:B0-----:R-:W-:-:S03]  /*0300*/  IMAD.WIDE R16, R3, 0x4, R12 ;  /* 0x0000000403107825 */ /* 0x001fc600078e020c */
[----:B------:R-:W5:Y:S04]  /*0310*/  LDG.E R12, desc[UR4][R12.64] ;  /* 0x000000040c0c7981 */ /* 0x000f68000c1e1900 */
[----:B------:R-:W5:Y:S04]  /*0320*/  LDG.E R15, desc[UR4][R16.64] ;  /* 0x00000004100f7981 */ /* 0x000f68000c1e1900 */
[----:B------:R-:W5:Y:S04]  /*0330*/  LDG.E R9, desc[UR4][R4.64+0x4] ;  /* 0x0000040404097981 */ /* 0x000f68000c1e1900 */
[----:B------:R-:W5:Y:S01]  /*0340*/  LDG.E R11, desc[UR4][R4.64+0xc] ;  /* 0x00000c04040b7981 */ /* 0x000f62000c1e1900 */
[----:B--2---:R-:W-:Y:S01]  /*0350*/  FFMA R26, R25, R26, R24 ;  /* 0x0000001a191a7223 */ /* 0x004fe20000000018 */
[----:B------:R-:W-:-:S02]  /*0360*/  IMAD.WIDE R24, R3, 0x4, R16 ;  /* 0x0000000403187825 */ /* 0x000fc400078e0210 */
[----:B------:R-:W2:Y:S04]  /*0370*/  LDG.E R16, desc[UR4][R4.64+0x8] ;  /* 0x0000080404107981 */ /* 0x000ea8000c1e1900 */
[----:B------:R-:W2:Y:S01]  /*0380*/  LDG.E R24, desc[UR4][R24.64] ;  /* 0x0000000418187981 */ /* 0x000ea2000c1e1900 */
[----:B---3--:R-:W-:Y:S01]  /*0390*/  FFMA R14, R23, R14, R26 ;  /* 0x0000000e170e7223 */ /* 0x008fe2000000001a */
[----:B------:R-:W-:-:S03]  /*03a0*/  IADD3 R22, PT, PT, R22, 0x8, RZ ;  /* 0x0000000816167810 */ /* 0x000fc60007ffe0ff */
[----:B----4-:R-:W-:Y:S01]  /*03b0*/  FFMA R29, R29, R6, R14 ;  /* 0x000000061d1d7223 */ /* 0x010fe2000000000e */
[----:B------:R-:W-:-:S03]  /*03c0*/  ISETP.NE.AND P1, PT, R22, RZ, PT ;  /* 0x000000ff1600720c */ /* 0x000fc60003f25270 */
[----:B-----5:R-:W-:Y:S01]  /*03d0*/  FFMA R10, R28, R10, R29 ;  /* 0x0000000a1c0a7223 */ /* 0x020fe2000000001d */
[----:B------:R-:W-:-:S03]  /*03e0*/  IADD3 R6, P2, PT, R4, 0x20, RZ ;  /* 0x0000002004067810 */ /* 0x000fc60007f5e0ff */
[----:B------:R-:W-:Y:S01]  /*03f0*/  FFMA R8, R7, R8, R10 ;  /* 0x0000000807087223 */ /* 0x000fe2000000000a */
[----:B------:R-:W-:Y:S02]  /*0400*/  IADD3.X R7, PT, PT, RZ, R5, RZ, P2, !PT ;  /* 0x00000005ff077210 */ /* 0x000fe400017fe4ff */
[----:B------:R-:W-:Y:S01]  /*0410*/  LEA R20, R3, R20, 0x3 ;  /* 0x0000001403147211 */ /* 0x000fe200078e18ff */
[----:B------:R-:W-:-:S04]  /*0420*/  FFMA R9, R9, R12, R8 ;  /* 0x0000000c09097223 */ /* 0x000fc80000000008 */
[----:B--2---:R-:W-:-:S04]  /*0430*/  FFMA R16, R16, R15, R9 ;  /* 0x0000000f10107223 */ /* 0x004fc80000000009 */
[----:B------:R-:W-:Y:S01]  /*0440*/  FFMA R24, R11, R24, R16 ;  /* 0x000000180b187223 */ /* 0x000fe20000000010 */
[----:B------:R-:W-:Y:S06]  /*0450*/  @P1 BRA `(.L_x_1) ;  /* 0xfffffffc005c1947 */ /* 0x000fec000383ffff */
.L_x_0:
[----:B------:R-:W-:Y:S05]  /*0460*/  @!P0 BRA `(.L_x_2) ;  /* 0x0000000000fc8947 */ /* 0x000fea0003800000 */
[----:B------:R-:W-:Y:S02]  /*0470*/  ISETP.GE.U32.AND P1, PT, R27, 0x4, PT ;  /* 0x000000041b00780c */ /* 0x000fe40003f26070 */
[----:B------:R-:W-:-:S04]  /*0480*/  LOP3.LUT R16, R2, 0x3, RZ, 0xc0, !PT ;  /* 0x0000000302107812 */ /* 0x000fc800078ec0ff */
[----:B------:R-:W-:-:S07]  /*0490*/  ISETP.NE.AND P0, PT, R16, RZ, PT ;  /* 0x000000ff1000720c */ /* 0x000fce0003f05270 */
[----:B------:R-:W-:Y:S06]  /*04a0*/  @!P1 BRA `(.L_x_3) ;  /* 0x00000000006c9947 */ /* 0x000fec0003800000 */
[----:B------:R-:W1:Y:S01]  /*04b0*/  LDC.64 R10, c[0x0][0x388] ;  /* 0x0000e200ff0a7b82 */ /* 0x000e620000000a00 */
[----:B------:R-:W2:Y:S01]  /*04c0*/  LDCU.64 UR6, c[0x0][0x380] ;  /* 0x00007000ff0677ac */ /* 0x000ea20008000a00 */
[----:B------:R-:W-:Y:S01]  /*04d0*/  IMAD R7, R21, R3, R0 ;  /* 0x0000000315077224 */ /* 0x000fe200078e0200 */
[CC--:B------:R-:W-:Y:S02]  /*04e0*/  IADD3 R5, PT, PT, R18.reuse, R21.reuse, RZ ;  /* 0x0000001512057210 */ /* 0x0c0fe40007ffe0ff */
[----:B------:R-:W-:-:S03]  /*04f0*/  IADD3 R6, P1, PT, R18, R21, RZ ;  /* 0x0000001512067210 */ /* 0x000fc60007f3e0ff */
[----:B------:R-:W3:Y:S01]  /*0500*/  LDC.64 R14, c[0x0][0x380] ;  /* 0x0000e000ff0e7b82 */ /* 0x000ee20000000a00 */
[----:B-1----:R-:W-:-:S04]  /*0510*/  IMAD.WIDE R10, R7, 0x4, R10 ;  /* 0x00000004070a7825 */ /* 0x002fc800078e020a */
[----:B------:R-:W-:Y:S02]  /*0520*/  IMAD.WIDE R12, R3, 0x4, R10 ;  /* 0x00000004030c7825 */ /* 0x000fe400078e020a */
[----:B0-----:R-:W4:Y:S02]  /*0530*/  LDG.E R10, desc[UR4][R10.64] ;  /* 0x000000040a0a7981 */ /* 0x001f24000c1e1900 */
[----:B---3--:R-:W-:Y:S01]  /*0540*/  IMAD.WIDE.U32 R14, R5, 0x4, R14 ;  /* 0x00000004050e7825 */ /* 0x008fe200078e000e */
[----:B------:R-:W-:Y:S02]  /*0550*/  IADD3.X R5, PT, PT, RZ, RZ, RZ, P1, !PT ;  /* 0x000000ffff057210 */ /* 0x000fe40000ffe4ff */
[----:B--2---:R-:W-:-:S03]  /*0560*/  LEA R4, P1, R6, UR6, 0x2 ;  /* 0x0000000606047c11 */ /* 0x004fc6000f8210ff */
[----:B------:R-:W4:Y:S01]  /*0570*/  LDG.E R15, desc[UR4][R14.64] ;  /* 0x000000040e0f7981 */ /* 0x000f22000c1e1900 */
[----:B------:R-:W-:Y:S01]  /*0580*/  LEA.HI.X R5, R6, UR7, R5, 0x2, P1 ;  /* 0x0000000706057c11 */ /* 0x000fe200088f1405 */
[C---:B------:R-:W-:Y:S02]  /*0590*/  IMAD.WIDE R6, R3.reuse, 0x4, R12 ;  /* 0x0000000403067825 */ /* 0x040fe400078e020c */
[----:B------:R-:W2:Y:S04]  /*05a0*/  LDG.E R12, desc[UR4][R12.64] ;  /* 0x000000040c0c7981 */ /* 0x000ea8000c1e1900 */
[----:B------:R-:W2:Y:S01]  /*05b0*/  LDG.E R17, desc[UR4][R4.64+0x4] ;  /* 0x0000040404117981 */ /* 0x000ea2000c1e1900 */
[----:B------:R-:W-:-:S03]  /*05c0*/  IMAD.WIDE R8, R3, 0x4, R6 ;  /* 0x0000000403087825 */ /* 0x000fc600078e0206 */
[----:B------:R-:W3:Y:S04]  /*05d0*/  LDG.E R22, desc[UR4][R6.64] ;  /* 0x0000000406167981 */ /* 0x000ee8000c1e1900 */
[----:B------:R-:W3:Y:S04]  /*05e0*/  LDG.E R20, desc[UR4][R4.64+0x8] ;  /* 0x0000080404147981 */ /* 0x000ee8000c1e1900 */
[----:B------:R-:W5:Y:S04]  /*05f0*/  LDG.E R26, desc[UR4][R4.64+0xc] ;  /* 0x00000c04041a7981 */ /* 0x000f68000c1e1900 */
[----:B------:R-:W5:Y:S01]  /*0600*/  LDG.E R8, desc[UR4][R8.64] ;  /* 0x0000000408087981 */ /* 0x000f62000c1e1900 */
[----:B------:R-:W-:Y:S01]  /*0610*/  IADD3 R21, PT, PT, R21, 0x4, RZ ;  /* 0x0000000415157810 */ /* 0x000fe20007ffe0ff */
[----:B----4-:R-:W-:-:S04]  /*0620*/  FFMA R24, R15, R10, R24 ;  /* 0x0000000a0f187223 */ /* 0x010fc80000000018 */
[----:B--2---:R-:W-:-:S04]  /*0630*/  FFMA R17, R17, R12, R24 ;  /* 0x0000000c11117223 */ /* 0x004fc80000000018 */
[----:B---3--:R-:W-:-:S04]  /*0640*/  FFMA R17, R20, R22, R17 ;  /* 0x0000001614117223 */ /* 0x008fc80000000011 */
[----:B-----5:R-:W-:-:S07]  /*0650*/  FFMA R24, R26, R8, R17 ;  /* 0x000000081a187223 */ /* 0x020fce0000000011 */
.L_x_3:
[----:B------:R-:W-:Y:S05]  /*0660*/  @!P0 BRA `(.L_x_2) ;  /* 0x00000000007c8947 */ /* 0x000fea0003800000 */
[----:B------:R-:W-:Y:S01]  /*0670*/  ISETP.NE.AND P1, PT, R16, 0x1, PT ;  /* 0x000000011000780c */ /* 0x000fe20003f25270 */
[----:B------:R-:W1:Y:S01]  /*0680*/  LDC.64 R12, c[0x0][0x380] ;  /* 0x0000e000ff0c7b82 */ /* 0x000e620000000a00 */
[----:B------:R-:W-:-:S04]  /*0690*/  LOP3.LUT R2, R2, 0x1, RZ, 0xc0, !PT ;  /* 0x0000000102027812 */ /* 0x000fc800078ec0ff */
[----:B------:R-:W-:-:S03]  /*06a0*/  ISETP.NE.U32.AND P0, PT, R2, 0x1, PT ;  /* 0x000000010200780c */ /* 0x000fc60003f05070 */
[----:B------:R-:W2:Y:S04]  /*06b0*/  LDC.64 R10, c[0x0][0x388] ;  /* 0x0000e200ff0a7b82 */ /* 0x000ea80000000a00 */
[CC--:B------:R-:W-:Y:S02]  /*06c0*/  @P1 IADD3 R15, PT, PT, R18.reuse, R21.reuse, RZ ;  /* 0x00000015120f1210 */ /* 0x0c0fe40007ffe0ff */
[----:B------:R-:W-:Y:S02]  /*06d0*/  @P1 IADD3 R2, P2, PT, R18, R21, RZ ;  /* 0x0000001512021210 */ /* 0x000fe40007f5e0ff */
[----:B------:R-:W3:Y:S02]  /*06e0*/  @P1 LDC.64 R8, c[0x0][0x380] ;  /* 0x0000e000ff081b82 */ /* 0x000ee40000000a00 */
[----:B------:R-:W-:-:S06]  /*06f0*/  @P1 IADD3.X R14, PT, PT, RZ, RZ, RZ, P2, !PT ;  /* 0x000000ffff0e1210 */ /* 0x000fcc00017fe4ff */
[----:B------:R-:W4:Y:S01]  /*0700*/  LDC.64 R6, c[0x0][0x380] ;  /* 0x0000e000ff067b82 */ /* 0x000f220000000a00 */
[----:B-1----:R-:W-:-:S04]  /*0710*/  @P1 IMAD.WIDE.U32 R12, R15, 0x4, R12 ;  /* 0x000000040f0c1825 */ /* 0x002fc800078e000c */
[C---:B------:R-:W-:Y:S01]  /*0720*/  @P1 IMAD R15, R21.reuse, R3, R0 ;  /* 0x00000003150f1224 */ /* 0x040fe200078e0200 */
[----:B------:R-:W-:Y:S01]  /*0730*/  @P1 IADD3 R21, PT, PT, R21, 0x2, RZ ;  /* 0x0000000215151810 */ /* 0x000fe20007ffe0ff */
[----:B0-----:R-:W5:Y:S01]  /*0740*/  @P1 LDG.E R13, desc[UR4][R12.64] ;  /* 0x000000040c0d1981 */ /* 0x001f62000c1e1900 */
[----:B------:R-:W0:Y:S01]  /*0750*/  LDC.64 R4, c[0x0][0x388] ;  /* 0x0000e200ff047b82 */ /* 0x000e220000000a00 */
[----:B--2---:R-:W-:Y:S01]  /*0760*/  @P1 IMAD.WIDE R10, R15, 0x4, R10 ;  /* 0x000000040f0a1825 */ /* 0x004fe200078e020a */
[----:B------:R-:W-:Y:S02]  /*0770*/  @!P0 IADD3 R17, PT, PT, R18, R21, RZ ;  /* 0x0000001512118210 */ /* 0x000fe40007ffe0ff */
[----:B---3--:R-:W-:Y:S01]  /*0780*/  @P1 LEA R8, P2, R2, R8, 0x2 ;  /* 0x0000000802081211 */ /* 0x008fe200078410ff */
[----:B------:R-:W-:-:S03]  /*0790*/  @!P0 IMAD R21, R21, R3, R0 ;  /* 0x0000000315158224 */ /* 0x000fc600078e0200 */
[----:B------:R-:W-:Y:S01]  /*07a0*/  @P1 LEA.HI.X R9, R2, R9, R14, 0x2, P2 ;  /* 0x0000000902091211 */ /* 0x000fe200010f140e */
[----:B------:R-:W-:Y:S01]  /*07b0*/  @P1 IMAD.WIDE R14, R3, 0x4, R10 ;  /* 0x00000004030e1825 */ /* 0x000fe200078e020a */
[----:B------:R-:W5:Y:S03]  /*07c0*/  @P1 LDG.E R2, desc[UR4][R10.64] ;  /* 0x000000040a021981 */ /* 0x000f66000c1e1900 */
[----:B----4-:R-:W-:Y:S01]  /*07d0*/  @!P0 IMAD.WIDE.U32 R6, R17, 0x4, R6 ;  /* 0x0000000411068825 */ /* 0x010fe200078e0006 */
[----:B------:R-:W2:Y:S04]  /*07e0*/  @P1 LDG.E R9, desc[UR4][R8.64+0x4] ;  /* 0x0000040408091981 */ /* 0x000ea8000c1e1900 */
[----:B------:R-:W2:Y:S01]  /*07f0*/  @P1 LDG.E R14, desc[UR4][R14.64] ;  /* 0x000000040e0e1981 */ /* 0x000ea2000c1e1900 */
[----:B0-----:R-:W-:-:S03]  /*0800*/  @!P0 IMAD.WIDE R4, R21, 0x4, R4 ;  /* 0x0000000415048825 */ /* 0x001fc600078e0204 */
[----:B------:R-:W3:Y:S04]  /*0810*/  @!P0 LDG.E R7, desc[UR4][R6.64] ;  /* 0x0000000406078981 */ /* 0x000ee8000c1e1900 */
[----:B------:R-:W3:Y:S01]  /*0820*/  @!P0 LDG.E R4, desc[UR4][R4.64] ;  /* 0x0000000404048981 */ /* 0x000ee2000c1e1900 */
[----:B-----5:R-:W-:-:S04]  /*0830*/  @P1 FFMA R2, R13, R2, R24 ;  /* 0x000000020d021223 */ /* 0x020fc80000000018 */
[----:B--2---:R-:W-:-:S04]  /*0840*/  @P1 FFMA R24, R9, R14, R2 ;  /* 0x0000000e09181223 */ /* 0x004fc80000000002 */
[----:B---3--:R-:W-:-:S07]  /*0850*/  @!P0 FFMA R24, R7, R4, R24 ;  /* 0x0000000407188223 */ /* 0x008fce0000000018 */
.L_x_2:
[----:B------:R-:W1:Y:S01]  /*0860*/  LDC.64 R4, c[0x0][0x390] ;  /* 0x0000e400ff047b82 */ /* 0x000e620000000a00 */
[----:B------:R-:W-:-:S04]  /*0870*/  IMAD R3, R19, R3, R0 ;  /* 0x0000000313037224 */ /* 0x000fc800078e0200 */
[----:B-1----:R-:W-:-:S05]  /*0880*/  IMAD.WIDE R2, R3, 0x4, R4 ;  /* 0x0000000403027825 */ /* 0x002fca00078e0204 */
[----:B0-----:R-:W-:Y:S01]  /*0890*/  STG.E desc[UR4][R2.64], R24 ;  /* 0x0000001802007986 */ /* 0x001fe2000c101904 */
[----:B------:R-:W-:Y:S05]  /*08a0*/  EXIT ;  /* 0x000000000000794d */ /* 0x000fea0003800000 */
.L_x_4:
[----:B------:R-:W-:-:S00]  /*08b0*/  BRA `(.L_x_4) ;  /* 0xfffffffc00fc7947 */ /* 0x000fc0000383ffff */
[----:B------:R-:W-:-:S00]  /*08c0*/  NOP ;  /* 0x0000000000007918 */ /* 0x000fc00000000000 */
        /* <DEDUP_REMOVED lines=11> */
.L_x_5:


//--------------------- .nv.shared.reserved.0     --------------------------
	.section	.nv.shared.reserved.0,"aw",@nobits
	.weak		__nv_reservedSMEM_offset_0_alias
	.size		__nv_reservedSMEM_offset_0_alias, 0, 64
	.other		__nv_reservedSMEM_offset_0_alias,@"STO_CUDA_RESERVED_SHARED STV_DEFAULT"
__nv_reservedSMEM_offset_0_alias:
	.zero		0
	.zero		64


//--------------------- .nv.constant0._Z13matrixMulCUDAPKfS0_Pfii --------------------------
	.section	.nv.constant0._Z13matrixMulCUDAPKfS0_Pfii,"a",@progbits
	.sectionflags	@""
	.align	4
.nv.constant0._Z13matrixMulCUDAPKfS0_Pfii:
	.zero		928


//--------------------- SYMBOLS --------------------------

	.type		.nv.reservedSmem.offset0,@object
	.size		.nv.reservedSmem.offset0,0x4
